//
// Generated by NVIDIA NVVM Compiler
//
// Compiler Build ID: CL-36424714
// Cuda compilation tools, release 13.0, V13.0.88
// Based on NVVM 20.0.0
//

.version 9.0
.target sm_100
.address_size 64

	// .globl	_Z23float4_embedding_kernelPKiP6float4S2_ii

.visible .entry _Z23float4_embedding_kernelPKiP6float4S2_ii(
	.param .u64 .ptr .align 1 _Z23float4_embedding_kernelPKiP6float4S2_ii_param_0,
	.param .u64 .ptr .align 1 _Z23float4_embedding_kernelPKiP6float4S2_ii_param_1,
	.param .u64 .ptr .align 1 _Z23float4_embedding_kernelPKiP6float4S2_ii_param_2,
	.param .u32 _Z23float4_embedding_kernelPKiP6float4S2_ii_param_3,
	.param .u32 _Z23float4_embedding_kernelPKiP6float4S2_ii_param_4
)
{
	.reg .pred 	%p<3>;
	.reg .b32 	%r<13>;
	.reg .b32 	%f<5>;
	.reg .b64 	%rd<13>;

	ld.param.u64 	%rd5, [_Z23float4_embedding_kernelPKiP6float4S2_ii_param_0];
	ld.param.u64 	%rd3, [_Z23float4_embedding_kernelPKiP6float4S2_ii_param_1];
	ld.param.u64 	%rd4, [_Z23float4_embedding_kernelPKiP6float4S2_ii_param_2];
	ld.param.u32 	%r8, [_Z23float4_embedding_kernelPKiP6float4S2_ii_param_4];
	cvta.to.global.u64 	%rd6, %rd5;
	mov.u32 	%r9, %ctaid.x;
	mul.lo.s32 	%r1, %r8, %r9;
	mul.wide.u32 	%rd7, %r9, 4;
	add.s64 	%rd8, %rd6, %rd7;
	ld.global.nc.u32 	%r2, [%rd8];
	mov.u32 	%r12, %tid.x;
	setp.ge.s32 	%p1, %r12, %r8;
	@%p1 bra 	$L__BB0_3;
	mov.u32 	%r4, %ntid.x;
	mul.lo.s32 	%r5, %r2, %r8;
	cvta.to.global.u64 	%rd1, %rd3;
	cvta.to.global.u64 	%rd2, %rd4;
$L__BB0_2:
	add.s32 	%r10, %r12, %r1;
	mul.wide.s32 	%rd9, %r10, 16;
	add.s64 	%rd10, %rd2, %rd9;
	add.s32 	%r11, %r12, %r5;
	mul.wide.s32 	%rd11, %r11, 16;
	add.s64 	%rd12, %rd1, %rd11;
	ld.global.nc.v4.f32 	{%f1, %f2, %f3, %f4}, [%rd12];
	st.global.v4.f32 	[%rd10], {%f1, %f2, %f3, %f4};
	add.s32 	%r12, %r12, %r4;
	setp.lt.s32 	%p2, %r12, %r8;
	@%p2 bra 	$L__BB0_2;
$L__BB0_3:
	ret;

}


// ===== COMPILED SASS (sm_100) =====

	.target	sm_100

	.elftype	@"ET_EXEC"


//--------------------- .note.nv.tkinfo           --------------------------
	.section	.note.nv.tkinfo,"",@"SHT_NOTE"
	.sectionflags	@"SHF_NOTE_NV_TKINFO"
	.tkinfo
        /*0018*/ 	.word	0x00000002
        /*0030*/ 	.string	""
        /*0030*/ 	.string	"ptxas"
        /*0030*/ 	.string	"Cuda compilation tools, release 13.0, V13.0.88"
        /*0030*/ 	.string	"Build cuda_13.0.r13.0/compiler.36424714_0"
        /*0030*/ 	.string	"-arch sm_100 -m 64 "



//--------------------- .note.nv.cuinfo           --------------------------
	.section	.note.nv.cuinfo,"",@"SHT_NOTE"
	.sectionflags	@"SHF_NOTE_NV_CUINFO"
        /*0018*/ 	.short	0x0002
        /*001a*/ 	.short	0x0064
        /*001c*/ 	.short	0x0082
	.zero		2


//--------------------- .nv.info                  --------------------------
	.section	.nv.info,"",@"SHT_CUDA_INFO"
	.align	4


	//----- nvinfo : EIATTR_REGCOUNT
	.align		4
        /*0000*/ 	.byte	0x04, 0x2f
        /*0002*/ 	.short	(.L_1 - .L_0)
	.align		4
.L_0:
        /*0004*/ 	.word	index@(_Z23float4_embedding_kernelPKiP6float4S2_ii)
        /*0008*/ 	.word	0x00000010


	//----- nvinfo : EIATTR_FRAME_SIZE
	.align		4
.L_1:
        /*000c*/ 	.byte	0x04, 0x11
        /*000e*/ 	.short	(.L_3 - .L_2)
	.align		4
.L_2:
        /*0010*/ 	.word	index@(_Z23float4_embedding_kernelPKiP6float4S2_ii)
        /*0014*/ 	.word	0x00000000


	//----- nvinfo : EIATTR_MIN_STACK_SIZE
	.align		4
.L_3:
        /*0018*/ 	.byte	0x04, 0x12
        /*001a*/ 	.short	(.L_5 - .L_4)
	.align		4
.L_4:
        /*001c*/ 	.word	index@(_Z23float4_embedding_kernelPKiP6float4S2_ii)
        /*0020*/ 	.word	0x00000000
.L_5:


//--------------------- .nv.compat                --------------------------
	.section	.nv.compat,"",@"SHT_CUDA_COMPAT_INFO"
	.align	4
        /*0000*/ 	.byte	0x02, 0x09, 0x00, 0x00, 0x02, 0x02, 0x01, 0x00, 0x02, 0x05, 0x05, 0x00, 0x03, 0x07, 0x01, 0x01
        /*0010*/ 	.byte	0x02, 0x03, 0x00, 0x00, 0x02, 0x06, 0x01, 0x00, 0x04, 0x0b, 0x08, 0x00, 0x09, 0x00, 0x00, 0x00
        /*0020*/ 	.byte	0x00, 0x00, 0x00, 0x00


//--------------------- .nv.info._Z23float4_embedding_kernelPKiP6float4S2_ii --------------------------
	.section	.nv.info._Z23float4_embedding_kernelPKiP6float4S2_ii,"",@"SHT_CUDA_INFO"
	.sectionflags	@""
	.align	4


	//----- nvinfo : EIATTR_CUDA_API_VERSION
	.align		4
        /*0000*/ 	.byte	0x04, 0x37
        /*0002*/ 	.short	(.L_7 - .L_6)
.L_6:
        /*0004*/ 	.word	0x00000082


	//----- nvinfo : EIATTR_KPARAM_INFO
	.align		4
.L_7:
        /*0008*/ 	.byte	0x04, 0x17
        /*000a*/ 	.short	(.L_9 - .L_8)
.L_8:
        /*000c*/ 	.word	0x00000000
        /*0010*/ 	.short	0x0004
        /*0012*/ 	.short	0x001c
        /*0014*/ 	.byte	0x00, 0xf0, 0x11, 0x00


	//----- nvinfo : EIATTR_KPARAM_INFO
	.align		4
.L_9:
        /*0018*/ 	.byte	0x04, 0x17
        /*001a*/ 	.short	(.L_11 - .L_10)
.L_10:
        /*001c*/ 	.word	0x00000000
        /*0020*/ 	.short	0x0003
        /*0022*/ 	.short	0x0018
        /*0024*/ 	.byte	0x00, 0xf0, 0x11, 0x00


	//----- nvinfo : EIATTR_KPARAM_INFO
	.align		4
.L_11:
        /*0028*/ 	.byte	0x04, 0x17
        /*002a*/ 	.short	(.L_13 - .L_12)
.L_12:
        /*002c*/ 	.word	0x00000000
        /*0030*/ 	.short	0x0002
        /*0032*/ 	.short	0x0010
        /*0034*/ 	.byte	0x00, 0xf5, 0x21, 0x00


	//----- nvinfo : EIATTR_KPARAM_INFO
	.align		4
.L_13:
        /*0038*/ 	.byte	0x04, 0x17
        /*003a*/ 	.short	(.L_15 - .L_14)
.L_14:
        /*003c*/ 	.word	0x00000000
        /*0040*/ 	.short	0x0001
        /*0042*/ 	.short	0x0008
        /*0044*/ 	.byte	0x00, 0xf5, 0x21, 0x00


	//----- nvinfo : EIATTR_KPARAM_INFO
	.align		4
.L_15:
        /*0048*/ 	.byte	0x04, 0x17
        /*004a*/ 	.short	(.L_17 - .L_16)
.L_16:
        /*004c*/ 	.word	0x00000000
        /*0050*/ 	.short	0x0000
        /*0052*/ 	.short	0x0000
        /*0054*/ 	.byte	0x00, 0xf5, 0x21, 0x00


	//----- nvinfo : EIATTR_SPARSE_MMA_MASK
	.align		4
.L_17:
        /*0058*/ 	.byte	0x03, 0x50
        /*005a*/ 	.short	0x0000


	//----- nvinfo : EIATTR_MAXREG_COUNT
	.align		4
        /*005c*/ 	.byte	0x03, 0x1b
        /*005e*/ 	.short	0x00ff


	//----- nvinfo : EIATTR_MERCURY_ISA_VERSION
	.align		4
        /*0060*/ 	.byte	0x03, 0x5f
        /*0062*/ 	.short	0x0101


	//----- nvinfo : EIATTR_VRC_CTA_INIT_COUNT
	.align		4
        /*0064*/ 	.byte	0x02, 0x4a
	.zero		1
	.zero		1


	//----- nvinfo : EIATTR_EXIT_INSTR_OFFSETS
	.align		4
        /*0068*/ 	.byte	0x04, 0x1c
        /*006a*/ 	.short	(.L_19 - .L_18)


	//   ....[0]....
.L_18:
        /*006c*/ 	.word	0x00000040


	//   ....[1]....
        /*0070*/ 	.word	0x00000160


	//----- nvinfo : EIATTR_CRS_STACK_SIZE
	.align		4
.L_19:
        /*0074*/ 	.byte	0x04, 0x1e
        /*0076*/ 	.short	(.L_21 - .L_20)
.L_20:
        /*0078*/ 	.word	0x00000000


	//----- nvinfo : EIATTR_CBANK_PARAM_SIZE
	.align		4
.L_21:
        /*007c*/ 	.byte	0x03, 0x19
        /*007e*/ 	.short	0x0020


	//----- nvinfo : EIATTR_PARAM_CBANK
	.align		4
        /*0080*/ 	.byte	0x04, 0x0a
        /*0082*/ 	.short	(.L_23 - .L_22)
	.align		4
.L_22:
        /*0084*/ 	.word	index@(.nv.constant0._Z23float4_embedding_kernelPKiP6float4S2_ii)
        /*0088*/ 	.short	0x0380
        /*008a*/ 	.short	0x0020


	//----- nvinfo : EIATTR_SW_WAR
	.align		4
.L_23:
        /*008c*/ 	.byte	0x04, 0x36
        /*008e*/ 	.short	(.L_25 - .L_24)
.L_24:
        /*0090*/ 	.word	0x00000008
.L_25:


//--------------------- .nv.callgraph             --------------------------
	.section	.nv.callgraph,"",@"SHT_CUDA_CALLGRAPH"
	.align	4
	.sectionentsize	8
	.align		4
        /*0000*/ 	.word	0x00000000
	.align		4
        /*0004*/ 	.word	0xffffffff
	.align		4
        /*0008*/ 	.word	0x00000000
	.align		4
        /*000c*/ 	.word	0xfffffffe
	.align		4
        /*0010*/ 	.word	0x00000000
	.align		4
        /*0014*/ 	.word	0xfffffffd
	.align		4
        /*0018*/ 	.word	0x00000000
	.align		4
        /*001c*/ 	.word	0xfffffffc


//--------------------- .text._Z23float4_embedding_kernelPKiP6float4S2_ii --------------------------
	.section	.text._Z23float4_embedding_kernelPKiP6float4S2_ii,"ax",@progbits
	.align	128
        .global         _Z23float4_embedding_kernelPKiP6float4S2_ii
        .type           _Z23float4_embedding_kernelPKiP6float4S2_ii,@function
        .size           _Z23float4_embedding_kernelPKiP6float4S2_ii,(.L_x_2 - _Z23float4_embedding_kernelPKiP6float4S2_ii)
        .other          _Z23float4_embedding_kernelPKiP6float4S2_ii,@"STO_CUDA_ENTRY STV_DEFAULT"
_Z23float4_embedding_kernelPKiP6float4S2_ii:
.text._Z23float4_embedding_kernelPKiP6float4S2_ii:
[----:B------:R-:W-:Y:S01]  /*0000*/  LDC R1, c[0x0][0x37c] ;  /* 0x0000df00ff017b82 */ /* 0x000fe20000000800 */
[----:B------:R-:W0:Y:S01]  /*0010*/  S2R R13, SR_TID.X ;  /* 0x00000000000d7919 */ /* 0x000e220000002100 */
[----:B------:R-:W0:Y:S02]  /*0020*/  LDCU UR7, c[0x0][0x39c] ;  /* 0x00007380ff0777ac */ /* 0x000e240008000800 */
[----:B0-----:R-:W-:-:S13]  /*0030*/  ISETP.GE.AND P0, PT, R13, UR7, PT ;  /* 0x000000070d007c0c */ /* 0x001fda000bf06270 */
[----:B------:R-:W-:Y:S05]  /*0040*/  @P0 EXIT ;  /* 0x000000000000094d */ /* 0x000fea0003800000 */
[----:B------:R-:W0:Y:S01]  /*0050*/  S2R R12, SR_CTAID.X ;  /* 0x00000000000c7919 */ /* 0x000e220000002500 */
[----:B------:R-:W0:Y:S01]  /*0060*/  LDC.64 R2, c[0x0][0x380] ;  /* 0x0000e000ff027b82 */ /* 0x000e220000000a00 */
[----:B------:R-:W1:Y:S07]  /*0070*/  LDCU.64 UR4, c[0x0][0x358] ;  /* 0x00006b00ff0477ac */ /* 0x000e6e0008000a00 */
[----:B------:R-:W2:Y:S08]  /*0080*/  LDC.64 R8, c[0x0][0x390] ;  /* 0x0000e400ff087b82 */ /* 0x000eb00000000a00 */
[----:B------:R-:W3:Y:S01]  /*0090*/  LDC.64 R10, c[0x0][0x388] ;  /* 0x0000e200ff0a7b82 */ /* 0x000ee20000000a00 */
[----:B0-----:R-:W-:-:S05]  /*00a0*/  IMAD.WIDE.U32 R2, R12, 0x4, R2 ;  /* 0x000000040c027825 */ /* 0x001fca00078e0002 */
[----:B-1----:R0:W5:Y:S01]  /*00b0*/  LDG.E.CONSTANT R0, desc[UR4][R2.64] ;  /* 0x0000000402007981 */ /* 0x002162000c1e9900 */
[----:B------:R-:W1:Y:S02]  /*00c0*/  LDCU UR6, c[0x0][0x360] ;  /* 0x00006c00ff0677ac */ /* 0x000e640008000800 */
.L_x_0:
[----:B----45:R-:W-:-:S04]  /*00d0*/  IMAD R5, R0, UR7, R13 ;  /* 0x0000000700057c24 */ /* 0x030fc8000f8e020d */
[----:B---3--:R-:W-:-:S06]  /*00e0*/  IMAD.WIDE R4, R5, 0x10, R10 ;  /* 0x0000001005047825 */ /* 0x008fcc00078e020a */
[----:B------:R-:W3:Y:S01]  /*00f0*/  LDG.E.128.CONSTANT R4, desc[UR4][R4.64] ;  /* 0x0000000404047981 */ /* 0x000ee2000c1e9d00 */
[----:B0-----:R-:W-:Y:S01]  /*0100*/  IMAD R3, R12, UR7, R13 ;  /* 0x000000070c037c24 */ /* 0x001fe2000f8e020d */
[----:B-1----:R-:W-:-:S03]  /*0110*/  IADD3 R13, PT, PT, R13, UR6, RZ ;  /* 0x000000060d0d7c10 */ /* 0x002fc6000fffe0ff */
[----:B--2---:R-:W-:Y:S01]  /*0120*/  IMAD.WIDE R2, R3, 0x10, R8 ;  /* 0x0000001003027825 */ /* 0x004fe200078e0208 */
[----:B------:R-:W-:-:S04]  /*0130*/  ISETP.GE.AND P0, PT, R13, UR7, PT ;  /* 0x000000070d007c0c */ /* 0x000fc8000bf06270 */
[----:B---3--:R4:W-:Y:S09]  /*0140*/  STG.E.128 desc[UR4][R2.64], R4 ;  /* 0x0000000402007986 */ /* 0x0089f2000c101d04 */
[----:B------:R-:W-:Y:S05]  /*0150*/  @!P0 BRA `(.L_x_0) ;  /* 0xfffffffc00dc8947 */ /* 0x000fea000383ffff */
[----:B------:R-:W-:Y:S05]  /*0160*/  EXIT ;  /* 0x000000000000794d */ /* 0x000fea0003800000 */
.L_x_1:
[----:B------:R-:W-:-:S00]  /*0170*/  BRA `(.L_x_1) ;  /* 0xfffffffc00fc7947 */ /* 0x000fc0000383ffff */
[----:B------:R-:W-:-:S00]  /*0180*/  NOP ;  /* 0x0000000000007918 */ /* 0x000fc00000000000 */
[----:B------:R-:W-:-:S00]  /*0190*/  NOP ;  /* 0x0000000000007918 */ /* 0x000fc00000000000 */
[----:B------:R-:W-:-:S00]  /*01a0*/  NOP ;  /* 0x0000000000007918 */ /* 0x000fc00000000000 */
[----:B------:R-:W-:-:S00]  /*01b0*/  NOP ;  /* 0x0000000000007918 */ /* 0x000fc00000000000 */
[----:B------:R-:W-:-:S00]  /*01c0*/  NOP ;  /* 0x0000000000007918 */ /* 0x000fc00000000000 */
[----:B------:R-:W-:-:S00]  /*01d0*/  NOP ;  /* 0x0000000000007918 */ /* 0x000fc00000000000 */
[----:B------:R-:W-:-:S00]  /*01e0*/  NOP ;  /* 0x0000000000007918 */ /* 0x000fc00000000000 */
[----:B------:R-:W-:-:S00]  /*01f0*/  NOP ;  /* 0x0000000000007918 */ /* 0x000fc00000000000 */
.L_x_2:


//--------------------- .nv.shared.reserved.0     --------------------------
	.section	.nv.shared.reserved.0,"aw",@nobits
	.weak		__nv_reservedSMEM_offset_0_alias
	.size		__nv_reservedSMEM_offset_0_alias, 0, 64
	.other		__nv_reservedSMEM_offset_0_alias,@"STO_CUDA_RESERVED_SHARED STV_DEFAULT"
__nv_reservedSMEM_offset_0_alias:
	.zero		0
	.zero		64


//--------------------- .nv.constant0._Z23float4_embedding_kernelPKiP6float4S2_ii --------------------------
	.section	.nv.constant0._Z23float4_embedding_kernelPKiP6float4S2_ii,"a",@progbits
	.sectionflags	@""
	.align	4
.nv.constant0._Z23float4_embedding_kernelPKiP6float4S2_ii:
	.zero		928


//--------------------- SYMBOLS --------------------------

	.type		.nv.reservedSmem.offset0,@object
	.size		.nv.reservedSmem.offset0,0x4
